//
// Generated by NVIDIA NVVM Compiler
//
// Compiler Build ID: CL-36424714
// Cuda compilation tools, release 13.0, V13.0.88
// Based on NVVM 20.0.0
//

.version 9.0
.target sm_100
.address_size 64

	// .globl	_Z9incKernelPii

.visible .entry _Z9incKernelPii(
	.param .u64 .ptr .align 1 _Z9incKernelPii_param_0,
	.param .u32 _Z9incKernelPii_param_1
)
{
	.reg .pred 	%p<2>;
	.reg .b32 	%r<8>;
	.reg .b64 	%rd<5>;

	ld.param.u64 	%rd1, [_Z9incKernelPii_param_0];
	ld.param.u32 	%r2, [_Z9incKernelPii_param_1];
	mov.u32 	%r3, %ctaid.x;
	mov.u32 	%r4, %ntid.x;
	mov.u32 	%r5, %tid.x;
	mad.lo.s32 	%r1, %r3, %r4, %r5;
	setp.ge.s32 	%p1, %r1, %r2;
	@%p1 bra 	$L__BB0_2;
	cvta.to.global.u64 	%rd2, %rd1;
	mul.wide.s32 	%rd3, %r1, 4;
	add.s64 	%rd4, %rd2, %rd3;
	ld.global.u32 	%r6, [%rd4];
	add.s32 	%r7, %r6, 1;
	st.global.u32 	[%rd4], %r7;
$L__BB0_2:
	ret;

}


// ===== COMPILED SASS (sm_100) =====

	.target	sm_100

	.elftype	@"ET_EXEC"


//--------------------- .note.nv.tkinfo           --------------------------
	.section	.note.nv.tkinfo,"",@"SHT_NOTE"
	.sectionflags	@"SHF_NOTE_NV_TKINFO"
	.tkinfo
        /*0018*/ 	.word	0x00000002
        /*0030*/ 	.string	""
        /*0030*/ 	.string	"ptxas"
        /*0030*/ 	.string	"Cuda compilation tools, release 13.0, V13.0.88"
        /*0030*/ 	.string	"Build cuda_13.0.r13.0/compiler.36424714_0"
        /*0030*/ 	.string	"-arch sm_100 -m 64 "



//--------------------- .note.nv.cuinfo           --------------------------
	.section	.note.nv.cuinfo,"",@"SHT_NOTE"
	.sectionflags	@"SHF_NOTE_NV_CUINFO"
        /*0018*/ 	.short	0x0002
        /*001a*/ 	.short	0x0064
        /*001c*/ 	.short	0x0082
	.zero		2


//--------------------- .nv.info                  --------------------------
	.section	.nv.info,"",@"SHT_CUDA_INFO"
	.align	4


	//----- nvinfo : EIATTR_REGCOUNT
	.align		4
        /*0000*/ 	.byte	0x04, 0x2f
        /*0002*/ 	.short	(.L_1 - .L_0)
	.align		4
.L_0:
        /*0004*/ 	.word	index@(_Z9incKernelPii)
        /*0008*/ 	.word	0x00000008


	//----- nvinfo : EIATTR_FRAME_SIZE
	.align		4
.L_1:
        /*000c*/ 	.byte	0x04, 0x11
        /*000e*/ 	.short	(.L_3 - .L_2)
	.align		4
.L_2:
        /*0010*/ 	.word	index@(_Z9incKernelPii)
        /*0014*/ 	.word	0x00000000


	//----- nvinfo : EIATTR_MIN_STACK_SIZE
	.align		4
.L_3:
        /*0018*/ 	.byte	0x04, 0x12
        /*001a*/ 	.short	(.L_5 - .L_4)
	.align		4
.L_4:
        /*001c*/ 	.word	index@(_Z9incKernelPii)
        /*0020*/ 	.word	0x00000000
.L_5:


//--------------------- .nv.compat                --------------------------
	.section	.nv.compat,"",@"SHT_CUDA_COMPAT_INFO"
	.align	4
        /*0000*/ 	.byte	0x02, 0x09, 0x00, 0x00, 0x02, 0x02, 0x01, 0x00, 0x02, 0x05, 0x05, 0x00, 0x03, 0x07, 0x01, 0x01
        /*0010*/ 	.byte	0x02, 0x03, 0x00, 0x00, 0x02, 0x06, 0x01, 0x00, 0x04, 0x0b, 0x08, 0x00, 0x09, 0x00, 0x00, 0x00
        /*0020*/ 	.byte	0x00, 0x00, 0x00, 0x00


//--------------------- .nv.info._Z9incKernelPii  --------------------------
	.section	.nv.info._Z9incKernelPii,"",@"SHT_CUDA_INFO"
	.sectionflags	@""
	.align	4


	//----- nvinfo : EIATTR_CUDA_API_VERSION
	.align		4
        /*0000*/ 	.byte	0x04, 0x37
        /*0002*/ 	.short	(.L_7 - .L_6)
.L_6:
        /*0004*/ 	.word	0x00000082


	//----- nvinfo : EIATTR_KPARAM_INFO
	.align		4
.L_7:
        /*0008*/ 	.byte	0x04, 0x17
        /*000a*/ 	.short	(.L_9 - .L_8)
.L_8:
        /*000c*/ 	.word	0x00000000
        /*0010*/ 	.short	0x0001
        /*0012*/ 	.short	0x0008
        /*0014*/ 	.byte	0x00, 0xf0, 0x11, 0x00


	//----- nvinfo : EIATTR_KPARAM_INFO
	.align		4
.L_9:
        /*0018*/ 	.byte	0x04, 0x17
        /*001a*/ 	.short	(.L_11 - .L_10)
.L_10:
        /*001c*/ 	.word	0x00000000
        /*0020*/ 	.short	0x0000
        /*0022*/ 	.short	0x0000
        /*0024*/ 	.byte	0x00, 0xf5, 0x21, 0x00


	//----- nvinfo : EIATTR_SPARSE_MMA_MASK
	.align		4
.L_11:
        /*0028*/ 	.byte	0x03, 0x50
        /*002a*/ 	.short	0x0000


	//----- nvinfo : EIATTR_MAXREG_COUNT
	.align		4
        /*002c*/ 	.byte	0x03, 0x1b
        /*002e*/ 	.short	0x00ff


	//----- nvinfo : EIATTR_MERCURY_ISA_VERSION
	.align		4
        /*0030*/ 	.byte	0x03, 0x5f
        /*0032*/ 	.short	0x0101


	//----- nvinfo : EIATTR_VRC_CTA_INIT_COUNT
	.align		4
        /*0034*/ 	.byte	0x02, 0x4a
	.zero		1
	.zero		1


	//----- nvinfo : EIATTR_EXIT_INSTR_OFFSETS
	.align		4
        /*0038*/ 	.byte	0x04, 0x1c
        /*003a*/ 	.short	(.L_13 - .L_12)


	//   ....[0]....
.L_12:
        /*003c*/ 	.word	0x00000070


	//   ....[1]....
        /*0040*/ 	.word	0x000000e0


	//----- nvinfo : EIATTR_CBANK_PARAM_SIZE
	.align		4
.L_13:
        /*0044*/ 	.byte	0x03, 0x19
        /*0046*/ 	.short	0x000c


	//----- nvinfo : EIATTR_PARAM_CBANK
	.align		4
        /*0048*/ 	.byte	0x04, 0x0a
        /*004a*/ 	.short	(.L_15 - .L_14)
	.align		4
.L_14:
        /*004c*/ 	.word	index@(.nv.constant0._Z9incKernelPii)
        /*0050*/ 	.short	0x0380
        /*0052*/ 	.short	0x000c


	//----- nvinfo : EIATTR_SW_WAR
	.align		4
.L_15:
        /*0054*/ 	.byte	0x04, 0x36
        /*0056*/ 	.short	(.L_17 - .L_16)
.L_16:
        /*0058*/ 	.word	0x00000008
.L_17:


//--------------------- .nv.callgraph             --------------------------
	.section	.nv.callgraph,"",@"SHT_CUDA_CALLGRAPH"
	.align	4
	.sectionentsize	8
	.align		4
        /*0000*/ 	.word	0x00000000
	.align		4
        /*0004*/ 	.word	0xffffffff
	.align		4
        /*0008*/ 	.word	0x00000000
	.align		4
        /*000c*/ 	.word	0xfffffffe
	.align		4
        /*0010*/ 	.word	0x00000000
	.align		4
        /*0014*/ 	.word	0xfffffffd
	.align		4
        /*0018*/ 	.word	0x00000000
	.align		4
        /*001c*/ 	.word	0xfffffffc


//--------------------- .text._Z9incKernelPii     --------------------------
	.section	.text._Z9incKernelPii,"ax",@progbits
	.align	128
        .global         _Z9incKernelPii
        .type           _Z9incKernelPii,@function
        .size           _Z9incKernelPii,(.L_x_1 - _Z9incKernelPii)
        .other          _Z9incKernelPii,@"STO_CUDA_ENTRY STV_DEFAULT"
_Z9incKernelPii:
.text._Z9incKernelPii:
[----:B------:R-:W-:Y:S01]  /*0000*/  LDC R1, c[0x0][0x37c] ;  /* 0x0000df00ff017b82 */ /* 0x000fe20000000800 */
[----:B------:R-:W0:Y:S07]  /*0010*/  S2R R0, SR_TID.X ;  /* 0x0000000000007919 */ /* 0x000e2e0000002100 */
[----:B------:R-:W0:Y:S01]  /*0020*/  S2UR UR4, SR_CTAID.X ;  /* 0x00000000000479c3 */ /* 0x000e220000002500 */
[----:B------:R-:W1:Y:S07]  /*0030*/  LDCU UR5, c[0x0][0x388] ;  /* 0x00007100ff0577ac */ /* 0x000e6e0008000800 */
[----:B------:R-:W0:Y:S02]  /*0040*/  LDC R5, c[0x0][0x360] ;  /* 0x0000d800ff057b82 */ /* 0x000e240000000800 */
[----:B0-----:R-:W-:-:S05]  /*0050*/  IMAD R5, R5, UR4, R0 ;  /* 0x0000000405057c24 */ /* 0x001fca000f8e0200 */
[----:B-1----:R-:W-:-:S13]  /*0060*/  ISETP.GE.AND P0, PT, R5, UR5, PT ;  /* 0x0000000505007c0c */ /* 0x002fda000bf06270 */
[----:B------:R-:W-:Y:S05]  /*0070*/  @P0 EXIT ;  /* 0x000000000000094d */ /* 0x000fea0003800000 */
[----:B------:R-:W0:Y:S01]  /*0080*/  LDC.64 R2, c[0x0][0x380] ;  /* 0x0000e000ff027b82 */ /* 0x000e220000000a00 */
[----:B------:R-:W1:Y:S01]  /*0090*/  LDCU.64 UR4, c[0x0][0x358] ;  /* 0x00006b00ff0477ac */ /* 0x000e620008000a00 */
[----:B0-----:R-:W-:-:S05]  /*00a0*/  IMAD.WIDE R2, R5, 0x4, R2 ;  /* 0x0000000405027825 */ /* 0x001fca00078e0202 */
[----:B-1----:R-:W2:Y:S02]  /*00b0*/  LDG.E R0, desc[UR4][R2.64] ;  /* 0x0000000402007981 */ /* 0x002ea4000c1e1900 */
[----:B--2---:R-:W-:-:S05]  /*00c0*/  IADD3 R5, PT, PT, R0, 0x1, RZ ;  /* 0x0000000100057810 */ /* 0x004fca0007ffe0ff */
[----:B------:R-:W-:Y:S01]  /*00d0*/  STG.E desc[UR4][R2.64], R5 ;  /* 0x0000000502007986 */ /* 0x000fe2000c101904 */
[----:B------:R-:W-:Y:S05]  /*00e0*/  EXIT ;  /* 0x000000000000794d */ /* 0x000fea0003800000 */
.L_x_0:
[----:B------:R-:W-:-:S00]  /*00f0*/  BRA `(.L_x_0) ;  /* 0xfffffffc00fc7947 */ /* 0x000fc0000383ffff */
[----:B------:R-:W-:-:S00]  /*0100*/  NOP ;  /* 0x0000000000007918 */ /* 0x000fc00000000000 */
[----:B------:R-:W-:-:S00]  /*0110*/  NOP ;  /* 0x0000000000007918 */ /* 0x000fc00000000000 */
[----:B------:R-:W-:-:S00]  /*0120*/  NOP ;  /* 0x0000000000007918 */ /* 0x000fc00000000000 */
[----:B------:R-:W-:-:S00]  /*0130*/  NOP ;  /* 0x0000000000007918 */ /* 0x000fc00000000000 */
[----:B------:R-:W-:-:S00]  /*0140*/  NOP ;  /* 0x0000000000007918 */ /* 0x000fc00000000000 */
[----:B------:R-:W-:-:S00]  /*0150*/  NOP ;  /* 0x0000000000007918 */ /* 0x000fc00000000000 */
[----:B------:R-:W-:-:S00]  /*0160*/  NOP ;  /* 0x0000000000007918 */ /* 0x000fc00000000000 */
[----:B------:R-:W-:-:S00]  /*0170*/  NOP ;  /* 0x0000000000007918 */ /* 0x000fc00000000000 */
.L_x_1:


//--------------------- .nv.shared.reserved.0     --------------------------
	.section	.nv.shared.reserved.0,"aw",@nobits
	.weak		__nv_reservedSMEM_offset_0_alias
	.size		__nv_reservedSMEM_offset_0_alias, 0, 64
	.other		__nv_reservedSMEM_offset_0_alias,@"STO_CUDA_RESERVED_SHARED STV_DEFAULT"
__nv_reservedSMEM_offset_0_alias:
	.zero		0
	.zero		64


//--------------------- .nv.constant0._Z9incKernelPii --------------------------
	.section	.nv.constant0._Z9incKernelPii,"a",@progbits
	.sectionflags	@""
	.align	4
.nv.constant0._Z9incKernelPii:
	.zero		908


//--------------------- SYMBOLS --------------------------

	.type		.nv.reservedSmem.offset0,@object
	.size		.nv.reservedSmem.offset0,0x4
